	.headerflags	@"EF_CUDA_TEXMODE_UNIFIED EF_CUDA_64BIT_ADDRESS EF_CUDA_ACCELERATORS EF_CUDA_SM90 EF_CUDA_VIRTUAL_SM(EF_CUDA_SM90)"
	.elftype	@"ET_EXEC"


//--------------------- .nv.info                  --------------------------
	.section	.nv.info,"",@"SHT_CUDA_INFO"
	.align	4


	//----- nvinfo : EIATTR_REGCOUNT
	.align		4
        /*0000*/ 	.byte	0x04, 0x2f
        /*0002*/ 	.short	(.L_1 - .L_0)
	.align		4
.L_0:
        /*0004*/ 	.word	index@(triton_per_fused_add_mean_mul_1)
        /*0008*/ 	.word	0x00000015


	//----- nvinfo : EIATTR_MIN_STACK_SIZE
	.align		4
.L_1:
        /*000c*/ 	.byte	0x04, 0x12
        /*000e*/ 	.short	(.L_3 - .L_2)
	.align		4
.L_2:
        /*0010*/ 	.word	index@(triton_per_fused_add_mean_mul_1)
        /*0014*/ 	.word	0x00000000


	//----- nvinfo : EIATTR_FRAME_SIZE
	.align		4
.L_3:
        /*0018*/ 	.byte	0x04, 0x11
        /*001a*/ 	.short	(.L_5 - .L_4)
	.align		4
.L_4:
        /*001c*/ 	.word	index@(triton_per_fused_add_mean_mul_1)
        /*0020*/ 	.word	0x00000000


	//----- nvinfo : EIATTR_MIN_STACK_SIZE
	.align		4
.L_5:
        /*0024*/ 	.byte	0x04, 0x12
        /*0026*/ 	.short	(.L_7 - .L_6)
	.align		4
.L_6:
        /*0028*/ 	.word	index@(triton_per_fused_add_mean_mul_1)
        /*002c*/ 	.word	0x00000000
.L_7:


//--------------------- .nv.info.triton_per_fused_add_mean_mul_1 --------------------------
	.section	.nv.info.triton_per_fused_add_mean_mul_1,"",@"SHT_CUDA_INFO"
	.sectionflags	@""
	.align	4


	//----- nvinfo : EIATTR_CUDA_API_VERSION
	.align		4
        /*0000*/ 	.byte	0x04, 0x37
        /*0002*/ 	.short	(.L_9 - .L_8)
.L_8:
        /*0004*/ 	.word	0x0000007c


	//----- nvinfo : EIATTR_KPARAM_INFO
	.align		4
.L_9:
        /*0008*/ 	.byte	0x04, 0x17
        /*000a*/ 	.short	(.L_11 - .L_10)
.L_10:
        /*000c*/ 	.word	0x00000000
        /*0010*/ 	.short	0x0006
        /*0012*/ 	.short	0x002c
        /*0014*/ 	.byte	0x00, 0xf0, 0x11, 0x00


	//----- nvinfo : EIATTR_KPARAM_INFO
	.align		4
.L_11:
        /*0018*/ 	.byte	0x04, 0x17
        /*001a*/ 	.short	(.L_13 - .L_12)
.L_12:
        /*001c*/ 	.word	0x00000000
        /*0020*/ 	.short	0x0005
        /*0022*/ 	.short	0x0028
        /*0024*/ 	.byte	0x00, 0xf0, 0x11, 0x00


	//----- nvinfo : EIATTR_KPARAM_INFO
	.align		4
.L_13:
        /*0028*/ 	.byte	0x04, 0x17
        /*002a*/ 	.short	(.L_15 - .L_14)
.L_14:
        /*002c*/ 	.word	0x00000000
        /*0030*/ 	.short	0x0004
        /*0032*/ 	.short	0x0020
        /*0034*/ 	.byte	0x00, 0xf4, 0x21, 0x00


	//----- nvinfo : EIATTR_KPARAM_INFO
	.align		4
.L_15:
        /*0038*/ 	.byte	0x04, 0x17
        /*003a*/ 	.short	(.L_17 - .L_16)
.L_16:
        /*003c*/ 	.word	0x00000000
        /*0040*/ 	.short	0x0003
        /*0042*/ 	.short	0x0018
        /*0044*/ 	.byte	0x00, 0xf4, 0x21, 0x00


	//----- nvinfo : EIATTR_KPARAM_INFO
	.align		4
.L_17:
        /*0048*/ 	.byte	0x04, 0x17
        /*004a*/ 	.short	(.L_19 - .L_18)
.L_18:
        /*004c*/ 	.word	0x00000000
        /*0050*/ 	.short	0x0002
        /*0052*/ 	.short	0x0010
        /*0054*/ 	.byte	0x00, 0xf4, 0x21, 0x00


	//----- nvinfo : EIATTR_KPARAM_INFO
	.align		4
.L_19:
        /*0058*/ 	.byte	0x04, 0x17
        /*005a*/ 	.short	(.L_21 - .L_20)
.L_20:
        /*005c*/ 	.word	0x00000000
        /*0060*/ 	.short	0x0001
        /*0062*/ 	.short	0x0008
        /*0064*/ 	.byte	0x00, 0xf4, 0x21, 0x00


	//----- nvinfo : EIATTR_KPARAM_INFO
	.align		4
.L_21:
        /*0068*/ 	.byte	0x04, 0x17
        /*006a*/ 	.short	(.L_23 - .L_22)
.L_22:
        /*006c*/ 	.word	0x00000000
        /*0070*/ 	.short	0x0000
        /*0072*/ 	.short	0x0000
        /*0074*/ 	.byte	0x00, 0xf4, 0x21, 0x00


	//----- nvinfo : EIATTR_SPARSE_MMA_MASK
	.align		4
.L_23:
        /*0078*/ 	.byte	0x03, 0x50
        /*007a*/ 	.short	0x0000


	//----- nvinfo : EIATTR_MAXREG_COUNT
	.align		4
        /*007c*/ 	.byte	0x03, 0x1b
        /*007e*/ 	.short	0x00ff


	//----- nvinfo : EIATTR_COOP_GROUP_MASK_REGIDS
	.align		4
        /*0080*/ 	.byte	0x04, 0x29
        /*0082*/ 	.short	(.L_25 - .L_24)


	//   ....[0]....
.L_24:
        /*0084*/ 	.word	0xffffffff


	//   ....[1]....
        /*0088*/ 	.word	0xffffffff


	//   ....[2]....
        /*008c*/ 	.word	0xffffffff


	//----- nvinfo : EIATTR_COOP_GROUP_INSTR_OFFSETS
	.align		4
.L_25:
        /*0090*/ 	.byte	0x04, 0x28
        /*0092*/ 	.short	(.L_27 - .L_26)


	//   ....[0]....
.L_26:
        /*0094*/ 	.word	0x00000250


	//   ....[1]....
        /*0098*/ 	.word	0x00000300


	//   ....[2]....
        /*009c*/ 	.word	0x000003b0


	//----- nvinfo : EIATTR_EXIT_INSTR_OFFSETS
	.align		4
.L_27:
        /*00a0*/ 	.byte	0x04, 0x1c
        /*00a2*/ 	.short	(.L_29 - .L_28)


	//   ....[0]....
.L_28:
        /*00a4*/ 	.word	0x00000640


	//   ....[1]....
        /*00a8*/ 	.word	0x00000670


	//----- nvinfo : EIATTR_REQNTID
	.align		4
.L_29:
        /*00ac*/ 	.byte	0x04, 0x10
        /*00ae*/ 	.short	(.L_31 - .L_30)
.L_30:
        /*00b0*/ 	.word	0x00000040
        /*00b4*/ 	.word	0x00000001
        /*00b8*/ 	.word	0x00000001


	//----- nvinfo : EIATTR_CBANK_PARAM_SIZE
	.align		4
.L_31:
        /*00bc*/ 	.byte	0x03, 0x19
        /*00be*/ 	.short	0x0030


	//----- nvinfo : EIATTR_PARAM_CBANK
	.align		4
        /*00c0*/ 	.byte	0x04, 0x0a
        /*00c2*/ 	.short	(.L_33 - .L_32)
	.align		4
.L_32:
        /*00c4*/ 	.word	index@(.nv.constant0.triton_per_fused_add_mean_mul_1)
        /*00c8*/ 	.short	0x0210
        /*00ca*/ 	.short	0x0030


	//----- nvinfo : EIATTR_SW_WAR
	.align		4
.L_33:
        /*00cc*/ 	.byte	0x04, 0x36
        /*00ce*/ 	.short	(.L_35 - .L_34)
.L_34:
        /*00d0*/ 	.word	0x00000008
.L_35:


//--------------------- .nv.callgraph             --------------------------
	.section	.nv.callgraph,"",@"SHT_CUDA_CALLGRAPH"
	.align	4
	.sectionentsize	8
	.align		4
        /*0000*/ 	.word	0x00000000
	.align		4
        /*0004*/ 	.word	0xffffffff
	.align		4
        /*0008*/ 	.word	0x00000000
	.align		4
        /*000c*/ 	.word	0xfffffffe
	.align		4
        /*0010*/ 	.word	0x00000000
	.align		4
        /*0014*/ 	.word	0xfffffffd
	.align		4
        /*0018*/ 	.word	0x00000000
	.align		4
        /*001c*/ 	.word	0xfffffffc


//--------------------- .text.triton_per_fused_add_mean_mul_1 --------------------------
	.section	.text.triton_per_fused_add_mean_mul_1,"ax",@progbits
	.sectionflags	@"SHF_BARRIERS=1"
	.align	128
        .global         triton_per_fused_add_mean_mul_1
        .type           triton_per_fused_add_mean_mul_1,@function
        .size           triton_per_fused_add_mean_mul_1,(.L_x_1 - triton_per_fused_add_mean_mul_1)
        .other          triton_per_fused_add_mean_mul_1,@"STO_CUDA_ENTRY STV_DEFAULT"
triton_per_fused_add_mean_mul_1:
.text.triton_per_fused_add_mean_mul_1:
[----:B------:R-:W0:Y:S02]  /*0000*/  LDC R1, c[0x0][0x28] ;  /* 0x00000a00ff017b82 */ /* 0x000e240000000800 */
[----:B------:R-:W1:Y:S01]  /*0010*/  S2R R3, SR_TID.X ;  /* 0x0000000000037919 */ /* 0x000e620000002100 */
[----:B------:R-:W2:Y:S01]  /*0020*/  LDC.64 R12, c[0x0][0x218] ;  /* 0x00008600ff0c7b82 */ /* 0x000ea20000000a00 */
[----:B------:R-:W-:Y:S01]  /*0030*/  CS2R R4, SRZ ;  /* 0x0000000000047805 */ /* 0x000fe2000001ff00 */
[----:B------:R-:W-:Y:S01]  /*0040*/  ULDC.64 UR6, c[0x0][0x208] ;  /* 0x0000820000067ab9 */ /* 0x000fe20000000a00 */
[----:B------:R-:W3:Y:S05]  /*0050*/  S2R R14, SR_CTAID.X ;  /* 0x00000000000e7919 */ /* 0x000eea0000002500 */
[----:B------:R-:W4:Y:S08]  /*0060*/  LDC.64 R10, c[0x0][0x220] ;  /* 0x00008800ff0a7b82 */ /* 0x000f300000000a00 */
[----:B------:R-:W5:Y:S01]  /*0070*/  LDC.64 R8, c[0x0][0x228] ;  /* 0x00008a00ff087b82 */ /* 0x000f620000000a00 */
[----:B-1----:R-:W-:-:S02]  /*0080*/  SHF.R.U32.HI R7, RZ, 0x3, R3 ;  /* 0x00000003ff077819 */ /* 0x002fc40000011603 */
[----:B------:R-:W-:Y:S02]  /*0090*/  SHF.L.U32 R0, R3, 0x1, RZ ;  /* 0x0000000103007819 */ /* 0x000fe400000006ff */
[----:B---3--:R-:W-:Y:S02]  /*00a0*/  SHF.L.U32 R2, R14, 0x3, RZ ;  /* 0x000000030e027819 */ /* 0x008fe400000006ff */
[----:B------:R-:W-:Y:S02]  /*00b0*/  SGXT.U32 R7, R7, 0x3 ;  /* 0x000000030707781a */ /* 0x000fe40000000000 */
[----:B------:R-:W-:Y:S02]  /*00c0*/  LOP3.LUT R6, R0, 0xe, RZ, 0xc0, !PT ;  /* 0x0000000e00067812 */ /* 0x000fe400078ec0ff */
[----:B------:R-:W-:-:S04]  /*00d0*/  LOP3.LUT R15, R2, R7, RZ, 0xfc, !PT ;  /* 0x00000007020f7212 */ /* 0x000fc800078efcff */
[C---:B------:R-:W-:Y:S02]  /*00e0*/  ISETP.GE.AND P1, PT, R15.reuse, 0x10, PT ;  /* 0x000000100f00780c */ /* 0x040fe40003f26270 */
[----:B------:R-:W-:-:S05]  /*00f0*/  LEA R0, R15, R6, 0x4 ;  /* 0x000000060f007211 */ /* 0x000fca00078e20ff */
[----:B--2---:R-:W-:-:S06]  /*0100*/  IMAD.WIDE R12, R0, 0x4, R12 ;  /* 0x00000004000c7825 */ /* 0x004fcc00078e020c */
[----:B------:R-:W2:Y:S01]  /*0110*/  @!P1 LDG.E.64 R4, desc[UR6][R12.64] ;  /* 0x000000060c049981 */ /* 0x000ea2000c1e1b00 */
[----:B------:R-:W-:Y:S01]  /*0120*/  SHF.R.S32.HI R14, RZ, 0x1c, R14 ;  /* 0x0000001cff0e7819 */ /* 0x000fe2000001140e */
[----:B----4-:R-:W-:-:S03]  /*0130*/  IMAD.WIDE R10, R15, 0x4, R10 ;  /* 0x000000040f0a7825 */ /* 0x010fc600078e020a */
[----:B------:R-:W-:-:S04]  /*0140*/  SGXT R14, R14, 0x1 ;  /* 0x000000010e0e781a */ /* 0x000fc80000000200 */
[----:B------:R-:W-:-:S04]  /*0150*/  LEA.HI R14, R14, R15, RZ, 0x2 ;  /* 0x0000000f0e0e7211 */ /* 0x000fc800078f10ff */
[----:B------:R-:W-:-:S04]  /*0160*/  SHF.L.U32 R17, R14, 0x2, RZ ;  /* 0x000000020e117819 */ /* 0x000fc800000006ff */
[----:B------:R-:W-:Y:S01]  /*0170*/  LOP3.LUT R17, R6, 0xfffffff0, R17, 0xf8, !PT ;  /* 0xfffffff006117812 */ /* 0x000fe200078ef811 */
[----:B------:R-:W-:-:S04]  /*0180*/  HFMA2.MMA R6, -RZ, RZ, 0, 0 ;  /* 0x00000000ff067435 */ /* 0x000fc800000001ff */
[----:B-----5:R-:W-:Y:S01]  /*0190*/  IMAD.WIDE R14, R17, 0x4, R8 ;  /* 0x00000004110e7825 */ /* 0x020fe200078e0208 */
[----:B------:R-:W-:-:S05]  /*01a0*/  CS2R R8, SRZ ;  /* 0x0000000000087805 */ /* 0x000fca000001ff00 */
[----:B------:R-:W3:Y:S04]  /*01b0*/  @!P1 LDG.E.EL R6, desc[UR6][R10.64] ;  /* 0x000000060a069981 */ /* 0x000ee8000c2e1900 */
[----:B------:R-:W4:Y:S01]  /*01c0*/  @!P1 LDG.E.EL.64 R8, desc[UR6][R14.64] ;  /* 0x000000060e089981 */ /* 0x000f22000c2e1b00 */
[----:B------:R-:W1:Y:S01]  /*01d0*/  S2UR UR5, SR_CgaCtaId ;  /* 0x00000000000579c3 */ /* 0x000e620000008800 */
[----:B------:R-:W-:Y:S01]  /*01e0*/  UMOV UR4, 0x400 ;  /* 0x0000040000047882 */ /* 0x000fe20000000000 */
[----:B------:R-:W-:Y:S01]  /*01f0*/  MOV R17, 0x3e800000 ;  /* 0x3e80000000117802 */ /* 0x000fe20000000f00 */
[----:B-1----:R-:W-:Y:S01]  /*0200*/  UPRMT UR4, UR5, 0x654, UR4 ;  /* 0x0000065405047896 */ /* 0x002fe20008000004 */
[----:B--2---:R-:W-:Y:S02]  /*0210*/  SEL R4, R4, RZ, !P1 ;  /* 0x000000ff04047207 */ /* 0x004fe40004800000 */
[----:B------:R-:W-:-:S05]  /*0220*/  SEL R5, R5, RZ, !P1 ;  /* 0x000000ff05057207 */ /* 0x000fca0004800000 */
[----:B------:R-:W-:-:S05]  /*0230*/  FADD R12, R4, R5 ;  /* 0x00000005040c7221 */ /* 0x000fca0000000000 */
[----:B------:R-:W-:-:S05]  /*0240*/  FSEL R12, R12, RZ, !P1 ;  /* 0x000000ff0c0c7208 */ /* 0x000fca0004800000 */
[----:B------:R-:W1:Y:S01]  /*0250*/  SHFL.BFLY PT, R13, R12, 0x4, 0x1f ;  /* 0x0c801f000c0d7f89 */ /* 0x000e6200000e0000 */
[----:B---3--:R-:W-:Y:S01]  /*0260*/  FADD R6, RZ, -R6 ;  /* 0x80000006ff067221 */ /* 0x008fe20000000000 */
[----:B----4-:R-:W-:-:S03]  /*0270*/  SEL R8, R8, RZ, !P1 ;  /* 0x000000ff08087207 */ /* 0x010fc60004800000 */
[----:B------:R-:W-:Y:S01]  /*0280*/  FMUL R16, R6, 1.4426950216293334961 ;  /* 0x3fb8aa3b06107820 */ /* 0x000fe20000400000 */
[----:B------:R-:W-:Y:S01]  /*0290*/  SEL R9, R9, RZ, !P1 ;  /* 0x000000ff09097207 */ /* 0x000fe20004800000 */
[----:B------:R-:W-:-:S03]  /*02a0*/  FADD R8, RZ, -R8 ;  /* 0x80000008ff087221 */ /* 0x000fc60000000000 */
[----:B------:R-:W-:Y:S01]  /*02b0*/  FSETP.GEU.AND P0, PT, R16, -126, PT ;  /* 0xc2fc00001000780b */ /* 0x000fe20003f0e000 */
[----:B------:R-:W-:Y:S01]  /*02c0*/  FADD R9, RZ, -R9 ;  /* 0x80000009ff097221 */ /* 0x000fe20000000000 */
[----:B-1----:R-:W-:Y:S01]  /*02d0*/  FADD R13, R12, R13 ;  /* 0x0000000d0c0d7221 */ /* 0x002fe20000000000 */
[----:B------:R-:W-:Y:S02]  /*02e0*/  FMUL R10, R8, 1.4426950216293334961 ;  /* 0x3fb8aa3b080a7820 */ /* 0x000fe40000400000 */
[----:B------:R-:W-:Y:S02]  /*02f0*/  FMUL R12, R9, 1.4426950216293334961 ;  /* 0x3fb8aa3b090c7820 */ /* 0x000fe40000400000 */
[----:B------:R-:W1:Y:S01]  /*0300*/  SHFL.BFLY PT, R6, R13, 0x2, 0x1f ;  /* 0x0c401f000d067f89 */ /* 0x000e6200000e0000 */
[----:B------:R-:W-:Y:S02]  /*0310*/  FSETP.GEU.AND P3, PT, R10, -126, PT ;  /* 0xc2fc00000a00780b */ /* 0x000fe40003f6e000 */
[----:B------:R-:W-:-:S03]  /*0320*/  FSETP.GEU.AND P2, PT, R12, -126, PT ;  /* 0xc2fc00000c00780b */ /* 0x000fc60003f4e000 */
[----:B------:R-:W-:-:S04]  /*0330*/  @!P0 FMUL R16, R16, 0.5 ;  /* 0x3f00000010108820 */ /* 0x000fc80000400000 */
[----:B------:R-:W2:Y:S04]  /*0340*/  MUFU.EX2 R8, R16 ;  /* 0x0000001000087308 */ /* 0x000ea80000000800 */
[----:B------:R-:W-:Y:S02]  /*0350*/  @!P3 FMUL R10, R10, 0.5 ;  /* 0x3f0000000a0ab820 */ /* 0x000fe40000400000 */
[----:B------:R-:W-:Y:S02]  /*0360*/  @!P2 FMUL R12, R12, 0.5 ;  /* 0x3f0000000c0ca820 */ /* 0x000fe40000400000 */
[----:B------:R-:W3:Y:S01]  /*0370*/  MUFU.EX2 R11, R10 ;  /* 0x0000000a000b7308 */ /* 0x000ee20000000800 */
[----:B-1----:R-:W-:Y:S01]  /*0380*/  FADD R6, R13, R6 ;  /* 0x000000060d067221 */ /* 0x002fe20000000000 */
[----:B--2---:R-:W-:-:S06]  /*0390*/  @!P0 FMUL R8, R8, R8 ;  /* 0x0000000808088220 */ /* 0x004fcc0000400000 */
[----:B------:R1:W2:Y:S01]  /*03a0*/  MUFU.EX2 R13, R12 ;  /* 0x0000000c000d7308 */ /* 0x0002a20000000800 */
[----:B------:R-:W4:Y:S01]  /*03b0*/  SHFL.BFLY PT, R9, R6, 0x1, 0x1f ;  /* 0x0c201f0006097f89 */ /* 0x000f2200000e0000 */
[----:B------:R-:W-:Y:S01]  /*03c0*/  FADD R8, R8, 1 ;  /* 0x3f80000008087421 */ /* 0x000fe20000000000 */
[----:B---3--:R-:W-:-:S04]  /*03d0*/  @!P3 FMUL R11, R11, R11 ;  /* 0x0000000b0b0bb220 */ /* 0x008fc80000400000 */
[----:B------:R-:W-:Y:S01]  /*03e0*/  FSETP.GT.AND P0, PT, R8, 8.50705917302346158658e+37, PT ;  /* 0x7e8000000800780b */ /* 0x000fe20003f04000 */
[----:B------:R-:W-:Y:S01]  /*03f0*/  FADD R15, R11, 1 ;  /* 0x3f8000000b0f7421 */ /* 0x000fe20000000000 */
[----:B-1----:R-:W-:Y:S02]  /*0400*/  LEA R12, R7, UR4, 0x2 ;  /* 0x00000004070c7c11 */ /* 0x002fe4000f8e10ff */
[----:B------:R-:W-:Y:S01]  /*0410*/  FSEL R14, R17, 1, P0 ;  /* 0x3f800000110e7808 */ /* 0x000fe20000000000 */
[----:B--2---:R-:W-:Y:S01]  /*0420*/  @!P2 FMUL R13, R13, R13 ;  /* 0x0000000d0d0da220 */ /* 0x004fe20000400000 */
[----:B------:R-:W-:-:S03]  /*0430*/  FSETP.GT.AND P2, PT, R15, 8.50705917302346158658e+37, PT ;  /* 0x7e8000000f00780b */ /* 0x000fc60003f44000 */
[----:B------:R-:W-:Y:S01]  /*0440*/  FADD R16, R13, 1 ;  /* 0x3f8000000d107421 */ /* 0x000fe20000000000 */
[----:B------:R-:W-:-:S03]  /*0450*/  FSEL R18, R17, 1, P2 ;  /* 0x3f80000011127808 */ /* 0x000fc60001000000 */
[----:B------:R-:W-:Y:S01]  /*0460*/  @P0 FMUL R8, R8, 0.25 ;  /* 0x3e80000008080820 */ /* 0x000fe20000400000 */
[C---:B------:R-:W-:Y:S02]  /*0470*/  LOP3.LUT P0, RZ, R3.reuse, 0x38, RZ, 0xc0, !PT ;  /* 0x0000003803ff7812 */ /* 0x040fe4000780c0ff */
[----:B------:R-:W-:Y:S01]  /*0480*/  FSETP.GT.AND P3, PT, R16, 8.50705917302346158658e+37, PT ;  /* 0x7e8000001000780b */ /* 0x000fe20003f64000 */
[----:B------:R-:W1:Y:S01]  /*0490*/  MUFU.RCP R13, R8 ;  /* 0x00000008000d7308 */ /* 0x000e620000001000 */
[----:B----4-:R-:W-:Y:S01]  /*04a0*/  FADD R11, R6, R9 ;  /* 0x00000009060b7221 */ /* 0x010fe20000000000 */
[----:B------:R-:W-:Y:S01]  /*04b0*/  LOP3.LUT R6, R3, 0x7, RZ, 0xc0, !PT ;  /* 0x0000000703067812 */ /* 0x000fe200078ec0ff */
[----:B------:R-:W-:Y:S01]  /*04c0*/  @P2 FMUL R15, R15, 0.25 ;  /* 0x3e8000000f0f2820 */ /* 0x000fe20000400000 */
[----:B------:R-:W-:Y:S02]  /*04d0*/  FSEL R17, R17, 1, P3 ;  /* 0x3f80000011117808 */ /* 0x000fe40001800000 */
[----:B------:R-:W-:Y:S01]  /*04e0*/  LEA R10, R6, UR4, 0x2 ;  /* 0x00000004060a7c11 */ /* 0x000fe2000f8e10ff */
[----:B------:R2:W-:Y:S01]  /*04f0*/  STS [R12], R11 ;  /* 0x0000000b0c007388 */ /* 0x0005e20000000800 */
[----:B------:R-:W3:Y:S01]  /*0500*/  LDC.64 R6, c[0x0][0x230] ;  /* 0x00008c00ff067b82 */ /* 0x000ee20000000a00 */
[----:B------:R-:W4:Y:S01]  /*0510*/  MUFU.RCP R15, R15 ;  /* 0x0000000f000f7308 */ /* 0x000f220000001000 */
[----:B------:R-:W-:-:S06]  /*0520*/  LOP3.LUT R3, R2, 0x7, R3, 0xf8, !PT ;  /* 0x0000000702037812 */ /* 0x000fcc00078ef803 */
[----:B------:R-:W-:Y:S01]  /*0530*/  BAR.SYNC.DEFER_BLOCKING 0x0 ;  /* 0x0000000000007b1d */ /* 0x000fe20000010000 */
[----:B------:R-:W-:Y:S01]  /*0540*/  @P3 FMUL R16, R16, 0.25 ;  /* 0x3e80000010103820 */ /* 0x000fe20000400000 */
[----:B------:R-:W-:Y:S01]  /*0550*/  ISETP.LT.AND P0, PT, R3, 0x10, !P0 ;  /* 0x000000100300780c */ /* 0x000fe20004701270 */
[----:B-1----:R-:W-:-:S05]  /*0560*/  FMUL R13, R13, R14 ;  /* 0x0000000e0d0d7220 */ /* 0x002fca0000400000 */
[----:B------:R-:W1:Y:S01]  /*0570*/  LDC.64 R8, c[0x0][0x210] ;  /* 0x00008400ff087b82 */ /* 0x000e620000000a00 */
[----:B------:R-:W2:Y:S01]  /*0580*/  MUFU.RCP R16, R16 ;  /* 0x0000001000107308 */ /* 0x000ea20000001000 */
[----:B----4-:R-:W-:-:S04]  /*0590*/  FMUL R15, R15, R18 ;  /* 0x000000120f0f7220 */ /* 0x010fc80000400000 */
[----:B------:R-:W-:Y:S01]  /*05a0*/  FMUL R15, R4, R15 ;  /* 0x0000000f040f7220 */ /* 0x000fe20000400000 */
[----:B---3--:R-:W-:-:S04]  /*05b0*/  IMAD.WIDE R6, R0, 0x4, R6 ;  /* 0x0000000400067825 */ /* 0x008fc800078e0206 */
[----:B--2---:R-:W-:Y:S01]  /*05c0*/  FMUL R12, R16, R17 ;  /* 0x00000011100c7220 */ /* 0x004fe20000400000 */
[----:B------:R-:W-:Y:S01]  /*05d0*/  FFMA R4, R4, R13, R15 ;  /* 0x0000000d04047223 */ /* 0x000fe2000000000f */
[----:B------:R-:W2:Y:S02]  /*05e0*/  LDS R10, [R10] ;  /* 0x000000000a0a7984 */ /* 0x000ea40000000800 */
[----:B------:R-:W-:-:S04]  /*05f0*/  FMUL R12, R5, R12 ;  /* 0x0000000c050c7220 */ /* 0x000fc80000400000 */
[----:B------:R-:W-:Y:S01]  /*0600*/  FFMA R5, R5, R13, R12 ;  /* 0x0000000d05057223 */ /* 0x000fe2000000000c */
[----:B-1----:R-:W-:-:S04]  /*0610*/  IMAD.WIDE R8, R3, 0x4, R8 ;  /* 0x0000000403087825 */ /* 0x002fc800078e0208 */
[----:B------:R1:W-:Y:S01]  /*0620*/  @!P1 STG.E.64 desc[UR6][R6.64], R4 ;  /* 0x0000000406009986 */ /* 0x0003e2000c101b06 */
[----:B------:R-:W-:Y:S06]  /*0630*/  BAR.SYNC.DEFER_BLOCKING 0x0 ;  /* 0x0000000000007b1d */ /* 0x000fec0000010000 */
[----:B-1----:R-:W-:Y:S05]  /*0640*/  @!P0 EXIT ;  /* 0x000000000000894d */ /* 0x002fea0003800000 */
[----:B--2---:R-:W-:-:S05]  /*0650*/  FMUL R3, R10, 0.0625 ;  /* 0x3d8000000a037820 */ /* 0x004fca0000400000 */
[----:B------:R-:W-:Y:S01]  /*0660*/  STG.E desc[UR6][R8.64], R3 ;  /* 0x0000000308007986 */ /* 0x000fe2000c101906 */
[----:B------:R-:W-:Y:S05]  /*0670*/  EXIT ;  /* 0x000000000000794d */ /* 0x000fea0003800000 */
.L_x_0:
[----:B------:R-:W-:-:S00]  /*0680*/  BRA `(.L_x_0) ;  /* 0xfffffffc00fc7947 */ /* 0x000fc0000383ffff */
[----:B------:R-:W-:-:S00]  /*0690*/  NOP ;  /* 0x0000000000007918 */ /* 0x000fc00000000000 */
        /* <DEDUP_REMOVED lines=14> */
.L_x_1:


//--------------------- .nv.shared.triton_per_fused_add_mean_mul_1 --------------------------
	.section	.nv.shared.triton_per_fused_add_mean_mul_1,"aw",@nobits
	.sectionflags	@""
	.align	16
	.zero		1024


//--------------------- .nv.constant0.triton_per_fused_add_mean_mul_1 --------------------------
	.section	.nv.constant0.triton_per_fused_add_mean_mul_1,"a",@progbits
	.sectionflags	@""
	.align	4
.nv.constant0.triton_per_fused_add_mean_mul_1:
	.zero		576
